//
// Generated by NVIDIA NVVM Compiler
//
// Compiler Build ID: CL-36424714
// Cuda compilation tools, release 13.0, V13.0.88
// Based on NVVM 20.0.0
//

.version 9.0
.target sm_100
.address_size 64

	// .globl	_Z6kernelPii

.visible .entry _Z6kernelPii(
	.param .u64 .ptr .align 1 _Z6kernelPii_param_0,
	.param .u32 _Z6kernelPii_param_1
)
{
	.reg .b32 	%r<5>;
	.reg .b64 	%rd<5>;

	ld.param.u64 	%rd1, [_Z6kernelPii_param_0];
	cvta.to.global.u64 	%rd2, %rd1;
	mov.u32 	%r1, %ctaid.x;
	mov.u32 	%r2, %ntid.x;
	mov.u32 	%r3, %tid.x;
	mad.lo.s32 	%r4, %r1, %r2, %r3;
	mul.wide.s32 	%rd3, %r4, 4;
	add.s64 	%rd4, %rd2, %rd3;
	st.global.u32 	[%rd4], %r4;
	ret;

}


// ===== COMPILED SASS (sm_100) =====

	.target	sm_100

	.elftype	@"ET_EXEC"


//--------------------- .note.nv.tkinfo           --------------------------
	.section	.note.nv.tkinfo,"",@"SHT_NOTE"
	.sectionflags	@"SHF_NOTE_NV_TKINFO"
	.tkinfo
        /*0018*/ 	.word	0x00000002
        /*0030*/ 	.string	""
        /*0030*/ 	.string	"ptxas"
        /*0030*/ 	.string	"Cuda compilation tools, release 13.0, V13.0.88"
        /*0030*/ 	.string	"Build cuda_13.0.r13.0/compiler.36424714_0"
        /*0030*/ 	.string	"-arch sm_100 -m 64 "



//--------------------- .note.nv.cuinfo           --------------------------
	.section	.note.nv.cuinfo,"",@"SHT_NOTE"
	.sectionflags	@"SHF_NOTE_NV_CUINFO"
        /*0018*/ 	.short	0x0002
        /*001a*/ 	.short	0x0064
        /*001c*/ 	.short	0x0082
	.zero		2


//--------------------- .nv.info                  --------------------------
	.section	.nv.info,"",@"SHT_CUDA_INFO"
	.align	4


	//----- nvinfo : EIATTR_REGCOUNT
	.align		4
        /*0000*/ 	.byte	0x04, 0x2f
        /*0002*/ 	.short	(.L_1 - .L_0)
	.align		4
.L_0:
        /*0004*/ 	.word	index@(_Z6kernelPii)
        /*0008*/ 	.word	0x00000008


	//----- nvinfo : EIATTR_FRAME_SIZE
	.align		4
.L_1:
        /*000c*/ 	.byte	0x04, 0x11
        /*000e*/ 	.short	(.L_3 - .L_2)
	.align		4
.L_2:
        /*0010*/ 	.word	index@(_Z6kernelPii)
        /*0014*/ 	.word	0x00000000


	//----- nvinfo : EIATTR_MIN_STACK_SIZE
	.align		4
.L_3:
        /*0018*/ 	.byte	0x04, 0x12
        /*001a*/ 	.short	(.L_5 - .L_4)
	.align		4
.L_4:
        /*001c*/ 	.word	index@(_Z6kernelPii)
        /*0020*/ 	.word	0x00000000
.L_5:


//--------------------- .nv.compat                --------------------------
	.section	.nv.compat,"",@"SHT_CUDA_COMPAT_INFO"
	.align	4
        /*0000*/ 	.byte	0x02, 0x09, 0x00, 0x00, 0x02, 0x02, 0x01, 0x00, 0x02, 0x05, 0x05, 0x00, 0x03, 0x07, 0x01, 0x01
        /*0010*/ 	.byte	0x02, 0x03, 0x00, 0x00, 0x02, 0x06, 0x01, 0x00, 0x04, 0x0b, 0x08, 0x00, 0x09, 0x00, 0x00, 0x00
        /*0020*/ 	.byte	0x00, 0x00, 0x00, 0x00


//--------------------- .nv.info._Z6kernelPii     --------------------------
	.section	.nv.info._Z6kernelPii,"",@"SHT_CUDA_INFO"
	.sectionflags	@""
	.align	4


	//----- nvinfo : EIATTR_CUDA_API_VERSION
	.align		4
        /*0000*/ 	.byte	0x04, 0x37
        /*0002*/ 	.short	(.L_7 - .L_6)
.L_6:
        /*0004*/ 	.word	0x00000082


	//----- nvinfo : EIATTR_KPARAM_INFO
	.align		4
.L_7:
        /*0008*/ 	.byte	0x04, 0x17
        /*000a*/ 	.short	(.L_9 - .L_8)
.L_8:
        /*000c*/ 	.word	0x00000000
        /*0010*/ 	.short	0x0001
        /*0012*/ 	.short	0x0008
        /*0014*/ 	.byte	0x00, 0xf0, 0x11, 0x00


	//----- nvinfo : EIATTR_KPARAM_INFO
	.align		4
.L_9:
        /*0018*/ 	.byte	0x04, 0x17
        /*001a*/ 	.short	(.L_11 - .L_10)
.L_10:
        /*001c*/ 	.word	0x00000000
        /*0020*/ 	.short	0x0000
        /*0022*/ 	.short	0x0000
        /*0024*/ 	.byte	0x00, 0xf5, 0x21, 0x00


	//----- nvinfo : EIATTR_SPARSE_MMA_MASK
	.align		4
.L_11:
        /*0028*/ 	.byte	0x03, 0x50
        /*002a*/ 	.short	0x0000


	//----- nvinfo : EIATTR_MAXREG_COUNT
	.align		4
        /*002c*/ 	.byte	0x03, 0x1b
        /*002e*/ 	.short	0x00ff


	//----- nvinfo : EIATTR_MERCURY_ISA_VERSION
	.align		4
        /*0030*/ 	.byte	0x03, 0x5f
        /*0032*/ 	.short	0x0101


	//----- nvinfo : EIATTR_VRC_CTA_INIT_COUNT
	.align		4
        /*0034*/ 	.byte	0x02, 0x4a
	.zero		1
	.zero		1


	//----- nvinfo : EIATTR_EXIT_INSTR_OFFSETS
	.align		4
        /*0038*/ 	.byte	0x04, 0x1c
        /*003a*/ 	.short	(.L_13 - .L_12)


	//   ....[0]....
.L_12:
        /*003c*/ 	.word	0x00000090


	//----- nvinfo : EIATTR_CBANK_PARAM_SIZE
	.align		4
.L_13:
        /*0040*/ 	.byte	0x03, 0x19
        /*0042*/ 	.short	0x000c


	//----- nvinfo : EIATTR_PARAM_CBANK
	.align		4
        /*0044*/ 	.byte	0x04, 0x0a
        /*0046*/ 	.short	(.L_15 - .L_14)
	.align		4
.L_14:
        /*0048*/ 	.word	index@(.nv.constant0._Z6kernelPii)
        /*004c*/ 	.short	0x0380
        /*004e*/ 	.short	0x000c


	//----- nvinfo : EIATTR_SW_WAR
	.align		4
.L_15:
        /*0050*/ 	.byte	0x04, 0x36
        /*0052*/ 	.short	(.L_17 - .L_16)
.L_16:
        /*0054*/ 	.word	0x00000008
.L_17:


//--------------------- .nv.callgraph             --------------------------
	.section	.nv.callgraph,"",@"SHT_CUDA_CALLGRAPH"
	.align	4
	.sectionentsize	8
	.align		4
        /*0000*/ 	.word	0x00000000
	.align		4
        /*0004*/ 	.word	0xffffffff
	.align		4
        /*0008*/ 	.word	0x00000000
	.align		4
        /*000c*/ 	.word	0xfffffffe
	.align		4
        /*0010*/ 	.word	0x00000000
	.align		4
        /*0014*/ 	.word	0xfffffffd
	.align		4
        /*0018*/ 	.word	0x00000000
	.align		4
        /*001c*/ 	.word	0xfffffffc


//--------------------- .text._Z6kernelPii        --------------------------
	.section	.text._Z6kernelPii,"ax",@progbits
	.align	128
        .global         _Z6kernelPii
        .type           _Z6kernelPii,@function
        .size           _Z6kernelPii,(.L_x_1 - _Z6kernelPii)
        .other          _Z6kernelPii,@"STO_CUDA_ENTRY STV_DEFAULT"
_Z6kernelPii:
.text._Z6kernelPii:
[----:B------:R-:W-:Y:S01]  /*0000*/  LDC R1, c[0x0][0x37c] ;  /* 0x0000df00ff017b82 */ /* 0x000fe20000000800 */
[----:B------:R-:W0:Y:S07]  /*0010*/  S2R R0, SR_TID.X ;  /* 0x0000000000007919 */ /* 0x000e2e0000002100 */
[----:B------:R-:W0:Y:S01]  /*0020*/  S2UR UR6, SR_CTAID.X ;  /* 0x00000000000679c3 */ /* 0x000e220000002500 */
[----:B------:R-:W1:Y:S07]  /*0030*/  LDCU.64 UR4, c[0x0][0x358] ;  /* 0x00006b00ff0477ac */ /* 0x000e6e0008000a00 */
[----:B------:R-:W0:Y:S08]  /*0040*/  LDC R5, c[0x0][0x360] ;  /* 0x0000d800ff057b82 */ /* 0x000e300000000800 */
[----:B------:R-:W2:Y:S01]  /*0050*/  LDC.64 R2, c[0x0][0x380] ;  /* 0x0000e000ff027b82 */ /* 0x000ea20000000a00 */
[----:B0-----:R-:W-:-:S04]  /*0060*/  IMAD R5, R5, UR6, R0 ;  /* 0x0000000605057c24 */ /* 0x001fc8000f8e0200 */
[----:B--2---:R-:W-:-:S05]  /*0070*/  IMAD.WIDE R2, R5, 0x4, R2 ;  /* 0x0000000405027825 */ /* 0x004fca00078e0202 */
[----:B-1----:R-:W-:Y:S01]  /*0080*/  STG.E desc[UR4][R2.64], R5 ;  /* 0x0000000502007986 */ /* 0x002fe2000c101904 */
[----:B------:R-:W-:Y:S05]  /*0090*/  EXIT ;  /* 0x000000000000794d */ /* 0x000fea0003800000 */
.L_x_0:
[----:B------:R-:W-:-:S00]  /*00a0*/  BRA `(.L_x_0) ;  /* 0xfffffffc00fc7947 */ /* 0x000fc0000383ffff */
[----:B------:R-:W-:-:S00]  /*00b0*/  NOP ;  /* 0x0000000000007918 */ /* 0x000fc00000000000 */
        /* <DEDUP_REMOVED lines=12> */
.L_x_1:


//--------------------- .nv.shared.reserved.0     --------------------------
	.section	.nv.shared.reserved.0,"aw",@nobits
	.weak		__nv_reservedSMEM_offset_0_alias
	.size		__nv_reservedSMEM_offset_0_alias, 0, 64
	.other		__nv_reservedSMEM_offset_0_alias,@"STO_CUDA_RESERVED_SHARED STV_DEFAULT"
__nv_reservedSMEM_offset_0_alias:
	.zero		0
	.zero		64


//--------------------- .nv.constant0._Z6kernelPii --------------------------
	.section	.nv.constant0._Z6kernelPii,"a",@progbits
	.sectionflags	@""
	.align	4
.nv.constant0._Z6kernelPii:
	.zero		908


//--------------------- SYMBOLS --------------------------

	.type		.nv.reservedSmem.offset0,@object
	.size		.nv.reservedSmem.offset0,0x4
